//
// Generated by NVIDIA NVVM Compiler
//
// Compiler Build ID: CL-36424714
// Cuda compilation tools, release 13.0, V13.0.88
// Based on NVVM 20.0.0
//

.version 9.0
.target sm_100
.address_size 64

	// .globl	_Z4convPfS_S_iiii
// _ZZ4convPfS_S_iiiiE8shared_1 has been demoted
// _ZZ4convPfS_S_iiiiE8shared_0 has been demoted

.visible .entry _Z4convPfS_S_iiii(
	.param .u64 .ptr .align 1 _Z4convPfS_S_iiii_param_0,
	.param .u64 .ptr .align 1 _Z4convPfS_S_iiii_param_1,
	.param .u64 .ptr .align 1 _Z4convPfS_S_iiii_param_2,
	.param .u32 _Z4convPfS_S_iiii_param_3,
	.param .u32 _Z4convPfS_S_iiii_param_4,
	.param .u32 _Z4convPfS_S_iiii_param_5,
	.param .u32 _Z4convPfS_S_iiii_param_6
)
{
	.reg .pred 	%p<7>;
	.reg .b32 	%r<48>;
	.reg .b32 	%f<62>;
	.reg .b64 	%rd<15>;
	// demoted variable
	.shared .align 4 .b8 _ZZ4convPfS_S_iiiiE8shared_1[64];
	// demoted variable
	.shared .align 4 .b8 _ZZ4convPfS_S_iiiiE8shared_0[1088];
	ld.param.u64 	%rd5, [_Z4convPfS_S_iiii_param_0];
	ld.param.u64 	%rd3, [_Z4convPfS_S_iiii_param_1];
	ld.param.u64 	%rd4, [_Z4convPfS_S_iiii_param_2];
	ld.param.u32 	%r18, [_Z4convPfS_S_iiii_param_5];
	ld.param.u32 	%r19, [_Z4convPfS_S_iiii_param_6];
	cvta.to.global.u64 	%rd1, %rd5;
	setp.lt.s32 	%p1, %r19, 1;
	mov.f32 	%f60, 0f00000000;
	@%p1 bra 	$L__BB0_10;
	mov.u32 	%r1, %tid.x;
	mov.u32 	%r21, %ctaid.y;
	mov.u32 	%r22, %tid.y;
	add.s32 	%r23, %r21, %r22;
	add.s32 	%r2, %r23, %r19;
	mov.u32 	%r24, %ctaid.x;
	shl.b32 	%r25, %r24, 8;
	shl.b32 	%r26, %r1, 2;
	mov.u32 	%r27, _ZZ4convPfS_S_iiiiE8shared_0;
	add.s32 	%r3, %r27, %r26;
	mov.u32 	%r28, _ZZ4convPfS_S_iiiiE8shared_1;
	add.s32 	%r4, %r28, %r26;
	add.s32 	%r29, %r1, %r18;
	add.s32 	%r5, %r29, %r25;
	cvta.to.global.u64 	%rd2, %rd3;
	mov.f32 	%f60, 0f00000000;
	mov.b32 	%r43, 0;
	mov.u32 	%r44, %r43;
$L__BB0_2:
	setp.lt.s32 	%p2, %r18, 1;
	@%p2 bra 	$L__BB0_9;
	add.s32 	%r31, %r2, %r43;
	shl.b32 	%r32, %r44, 4;
	add.s32 	%r45, %r1, %r32;
	mad.lo.s32 	%r46, %r31, 2064, %r5;
	mov.b32 	%r47, 0;
$L__BB0_4:
	setp.gt.u32 	%p3, %r1, 15;
	@%p3 bra 	$L__BB0_6;
	add.s32 	%r33, %r46, -16;
	mul.wide.u32 	%rd6, %r33, 4;
	add.s64 	%rd7, %rd1, %rd6;
	ld.global.f32 	%f8, [%rd7];
	st.shared.f32 	[%r3], %f8;
$L__BB0_6:
	setp.gt.u32 	%p4, %r1, 15;
	mul.wide.u32 	%rd8, %r46, 4;
	add.s64 	%rd9, %rd1, %rd8;
	ld.global.f32 	%f9, [%rd9];
	st.shared.f32 	[%r3+64], %f9;
	bar.sync 	0;
	@%p4 bra 	$L__BB0_8;
	mul.wide.u32 	%rd10, %r45, 4;
	add.s64 	%rd11, %rd2, %rd10;
	ld.global.f32 	%f10, [%rd11];
	st.shared.f32 	[%r4], %f10;
$L__BB0_8:
	bar.sync 	0;
	ld.shared.f32 	%f11, [%r3+64];
	ld.shared.f32 	%f12, [_ZZ4convPfS_S_iiiiE8shared_1];
	fma.rn.f32 	%f13, %f11, %f12, %f60;
	ld.shared.f32 	%f14, [%r3+60];
	ld.shared.f32 	%f15, [_ZZ4convPfS_S_iiiiE8shared_1+4];
	fma.rn.f32 	%f16, %f14, %f15, %f13;
	ld.shared.f32 	%f17, [%r3+56];
	ld.shared.f32 	%f18, [_ZZ4convPfS_S_iiiiE8shared_1+8];
	fma.rn.f32 	%f19, %f17, %f18, %f16;
	ld.shared.f32 	%f20, [%r3+52];
	ld.shared.f32 	%f21, [_ZZ4convPfS_S_iiiiE8shared_1+12];
	fma.rn.f32 	%f22, %f20, %f21, %f19;
	ld.shared.f32 	%f23, [%r3+48];
	ld.shared.f32 	%f24, [_ZZ4convPfS_S_iiiiE8shared_1+16];
	fma.rn.f32 	%f25, %f23, %f24, %f22;
	ld.shared.f32 	%f26, [%r3+44];
	ld.shared.f32 	%f27, [_ZZ4convPfS_S_iiiiE8shared_1+20];
	fma.rn.f32 	%f28, %f26, %f27, %f25;
	ld.shared.f32 	%f29, [%r3+40];
	ld.shared.f32 	%f30, [_ZZ4convPfS_S_iiiiE8shared_1+24];
	fma.rn.f32 	%f31, %f29, %f30, %f28;
	ld.shared.f32 	%f32, [%r3+36];
	ld.shared.f32 	%f33, [_ZZ4convPfS_S_iiiiE8shared_1+28];
	fma.rn.f32 	%f34, %f32, %f33, %f31;
	ld.shared.f32 	%f35, [%r3+32];
	ld.shared.f32 	%f36, [_ZZ4convPfS_S_iiiiE8shared_1+32];
	fma.rn.f32 	%f37, %f35, %f36, %f34;
	ld.shared.f32 	%f38, [%r3+28];
	ld.shared.f32 	%f39, [_ZZ4convPfS_S_iiiiE8shared_1+36];
	fma.rn.f32 	%f40, %f38, %f39, %f37;
	ld.shared.f32 	%f41, [%r3+24];
	ld.shared.f32 	%f42, [_ZZ4convPfS_S_iiiiE8shared_1+40];
	fma.rn.f32 	%f43, %f41, %f42, %f40;
	ld.shared.f32 	%f44, [%r3+20];
	ld.shared.f32 	%f45, [_ZZ4convPfS_S_iiiiE8shared_1+44];
	fma.rn.f32 	%f46, %f44, %f45, %f43;
	ld.shared.f32 	%f47, [%r3+16];
	ld.shared.f32 	%f48, [_ZZ4convPfS_S_iiiiE8shared_1+48];
	fma.rn.f32 	%f49, %f47, %f48, %f46;
	ld.shared.f32 	%f50, [%r3+12];
	ld.shared.f32 	%f51, [_ZZ4convPfS_S_iiiiE8shared_1+52];
	fma.rn.f32 	%f52, %f50, %f51, %f49;
	ld.shared.f32 	%f53, [%r3+8];
	ld.shared.f32 	%f54, [_ZZ4convPfS_S_iiiiE8shared_1+56];
	fma.rn.f32 	%f55, %f53, %f54, %f52;
	ld.shared.f32 	%f56, [%r3+4];
	ld.shared.f32 	%f57, [_ZZ4convPfS_S_iiiiE8shared_1+60];
	fma.rn.f32 	%f60, %f56, %f57, %f55;
	bar.sync 	0;
	bar.sync 	0;
	add.s32 	%r47, %r47, 16;
	add.s32 	%r45, %r45, 16;
	setp.lt.s32 	%p5, %r47, %r18;
	add.s32 	%r46, %r46, -16;
	@%p5 bra 	$L__BB0_4;
$L__BB0_9:
	add.s32 	%r16, %r44, 1;
	not.b32 	%r43, %r44;
	setp.ne.s32 	%p6, %r16, %r19;
	mov.u32 	%r44, %r16;
	@%p6 bra 	$L__BB0_2;
$L__BB0_10:
	cvta.to.global.u64 	%rd12, %rd4;
	mov.u32 	%r34, %ctaid.y;
	mov.u32 	%r35, %tid.y;
	add.s32 	%r36, %r34, %r35;
	shl.b32 	%r37, %r36, 11;
	mov.u32 	%r38, %ctaid.x;
	shl.b32 	%r39, %r38, 8;
	mov.u32 	%r40, %tid.x;
	add.s32 	%r41, %r39, %r40;
	add.s32 	%r42, %r37, %r41;
	mul.wide.u32 	%rd13, %r42, 4;
	add.s64 	%rd14, %rd12, %rd13;
	st.global.f32 	[%rd14], %f60;
	ret;

}


// ===== COMPILED SASS (sm_100) =====

	.target	sm_100

	.elftype	@"ET_EXEC"


//--------------------- .note.nv.tkinfo           --------------------------
	.section	.note.nv.tkinfo,"",@"SHT_NOTE"
	.sectionflags	@"SHF_NOTE_NV_TKINFO"
	.tkinfo
        /*0018*/ 	.word	0x00000002
        /*0030*/ 	.string	""
        /*0030*/ 	.string	"ptxas"
        /*0030*/ 	.string	"Cuda compilation tools, release 13.0, V13.0.88"
        /*0030*/ 	.string	"Build cuda_13.0.r13.0/compiler.36424714_0"
        /*0030*/ 	.string	"-arch sm_100 -m 64 "



//--------------------- .note.nv.cuinfo           --------------------------
	.section	.note.nv.cuinfo,"",@"SHT_NOTE"
	.sectionflags	@"SHF_NOTE_NV_CUINFO"
        /*0018*/ 	.short	0x0002
        /*001a*/ 	.short	0x0064
        /*001c*/ 	.short	0x0082
	.zero		2


//--------------------- .nv.info                  --------------------------
	.section	.nv.info,"",@"SHT_CUDA_INFO"
	.align	4


	//----- nvinfo : EIATTR_REGCOUNT
	.align		4
        /*0000*/ 	.byte	0x04, 0x2f
        /*0002*/ 	.short	(.L_1 - .L_0)
	.align		4
.L_0:
        /*0004*/ 	.word	index@(_Z4convPfS_S_iiii)
        /*0008*/ 	.word	0x00000020


	//----- nvinfo : EIATTR_FRAME_SIZE
	.align		4
.L_1:
        /*000c*/ 	.byte	0x04, 0x11
        /*000e*/ 	.short	(.L_3 - .L_2)
	.align		4
.L_2:
        /*0010*/ 	.word	index@(_Z4convPfS_S_iiii)
        /*0014*/ 	.word	0x00000000


	//----- nvinfo : EIATTR_MIN_STACK_SIZE
	.align		4
.L_3:
        /*0018*/ 	.byte	0x04, 0x12
        /*001a*/ 	.short	(.L_5 - .L_4)
	.align		4
.L_4:
        /*001c*/ 	.word	index@(_Z4convPfS_S_iiii)
        /*0020*/ 	.word	0x00000000
.L_5:


//--------------------- .nv.compat                --------------------------
	.section	.nv.compat,"",@"SHT_CUDA_COMPAT_INFO"
	.align	4
        /*0000*/ 	.byte	0x02, 0x09, 0x00, 0x00, 0x02, 0x02, 0x01, 0x00, 0x02, 0x05, 0x05, 0x00, 0x03, 0x07, 0x01, 0x01
        /*0010*/ 	.byte	0x02, 0x03, 0x00, 0x00, 0x02, 0x06, 0x01, 0x00, 0x04, 0x0b, 0x08, 0x00, 0x09, 0x00, 0x00, 0x00
        /*0020*/ 	.byte	0x00, 0x00, 0x00, 0x00


//--------------------- .nv.info._Z4convPfS_S_iiii --------------------------
	.section	.nv.info._Z4convPfS_S_iiii,"",@"SHT_CUDA_INFO"
	.sectionflags	@""
	.align	4


	//----- nvinfo : EIATTR_CUDA_API_VERSION
	.align		4
        /*0000*/ 	.byte	0x04, 0x37
        /*0002*/ 	.short	(.L_7 - .L_6)
.L_6:
        /*0004*/ 	.word	0x00000082


	//----- nvinfo : EIATTR_KPARAM_INFO
	.align		4
.L_7:
        /*0008*/ 	.byte	0x04, 0x17
        /*000a*/ 	.short	(.L_9 - .L_8)
.L_8:
        /*000c*/ 	.word	0x00000000
        /*0010*/ 	.short	0x0006
        /*0012*/ 	.short	0x0024
        /*0014*/ 	.byte	0x00, 0xf0, 0x11, 0x00


	//----- nvinfo : EIATTR_KPARAM_INFO
	.align		4
.L_9:
        /*0018*/ 	.byte	0x04, 0x17
        /*001a*/ 	.short	(.L_11 - .L_10)
.L_10:
        /*001c*/ 	.word	0x00000000
        /*0020*/ 	.short	0x0005
        /*0022*/ 	.short	0x0020
        /*0024*/ 	.byte	0x00, 0xf0, 0x11, 0x00


	//----- nvinfo : EIATTR_KPARAM_INFO
	.align		4
.L_11:
        /*0028*/ 	.byte	0x04, 0x17
        /*002a*/ 	.short	(.L_13 - .L_12)
.L_12:
        /*002c*/ 	.word	0x00000000
        /*0030*/ 	.short	0x0004
        /*0032*/ 	.short	0x001c
        /*0034*/ 	.byte	0x00, 0xf0, 0x11, 0x00


	//----- nvinfo : EIATTR_KPARAM_INFO
	.align		4
.L_13:
        /*0038*/ 	.byte	0x04, 0x17
        /*003a*/ 	.short	(.L_15 - .L_14)
.L_14:
        /*003c*/ 	.word	0x00000000
        /*0040*/ 	.short	0x0003
        /*0042*/ 	.short	0x0018
        /*0044*/ 	.byte	0x00, 0xf0, 0x11, 0x00


	//----- nvinfo : EIATTR_KPARAM_INFO
	.align		4
.L_15:
        /*0048*/ 	.byte	0x04, 0x17
        /*004a*/ 	.short	(.L_17 - .L_16)
.L_16:
        /*004c*/ 	.word	0x00000000
        /*0050*/ 	.short	0x0002
        /*0052*/ 	.short	0x0010
        /*0054*/ 	.byte	0x00, 0xf5, 0x21, 0x00


	//----- nvinfo : EIATTR_KPARAM_INFO
	.align		4
.L_17:
        /*0058*/ 	.byte	0x04, 0x17
        /*005a*/ 	.short	(.L_19 - .L_18)
.L_18:
        /*005c*/ 	.word	0x00000000
        /*0060*/ 	.short	0x0001
        /*0062*/ 	.short	0x0008
        /*0064*/ 	.byte	0x00, 0xf5, 0x21, 0x00


	//----- nvinfo : EIATTR_KPARAM_INFO
	.align		4
.L_19:
        /*0068*/ 	.byte	0x04, 0x17
        /*006a*/ 	.short	(.L_21 - .L_20)
.L_20:
        /*006c*/ 	.word	0x00000000
        /*0070*/ 	.short	0x0000
        /*0072*/ 	.short	0x0000
        /*0074*/ 	.byte	0x00, 0xf5, 0x21, 0x00


	//----- nvinfo : EIATTR_SPARSE_MMA_MASK
	.align		4
.L_21:
        /*0078*/ 	.byte	0x03, 0x50
        /*007a*/ 	.short	0x0000


	//----- nvinfo : EIATTR_MAXREG_COUNT
	.align		4
        /*007c*/ 	.byte	0x03, 0x1b
        /*007e*/ 	.short	0x00ff


	//----- nvinfo : EIATTR_NUM_BARRIERS
	.align		4
        /*0080*/ 	.byte	0x02, 0x4c
        /*0082*/ 	.byte	0x01
	.zero		1


	//----- nvinfo : EIATTR_MERCURY_ISA_VERSION
	.align		4
        /*0084*/ 	.byte	0x03, 0x5f
        /*0086*/ 	.short	0x0101


	//----- nvinfo : EIATTR_VRC_CTA_INIT_COUNT
	.align		4
        /*0088*/ 	.byte	0x02, 0x4a
	.zero		1
	.zero		1


	//----- nvinfo : EIATTR_EXIT_INSTR_OFFSETS
	.align		4
        /*008c*/ 	.byte	0x04, 0x1c
        /*008e*/ 	.short	(.L_23 - .L_22)


	//   ....[0]....
.L_22:
        /*0090*/ 	.word	0x000006e0


	//----- nvinfo : EIATTR_CBANK_PARAM_SIZE
	.align		4
.L_23:
        /*0094*/ 	.byte	0x03, 0x19
        /*0096*/ 	.short	0x0028


	//----- nvinfo : EIATTR_PARAM_CBANK
	.align		4
        /*0098*/ 	.byte	0x04, 0x0a
        /*009a*/ 	.short	(.L_25 - .L_24)
	.align		4
.L_24:
        /*009c*/ 	.word	index@(.nv.constant0._Z4convPfS_S_iiii)
        /*00a0*/ 	.short	0x0380
        /*00a2*/ 	.short	0x0028


	//----- nvinfo : EIATTR_SW_WAR
	.align		4
.L_25:
        /*00a4*/ 	.byte	0x04, 0x36
        /*00a6*/ 	.short	(.L_27 - .L_26)
.L_26:
        /*00a8*/ 	.word	0x00000008
.L_27:


//--------------------- .nv.callgraph             --------------------------
	.section	.nv.callgraph,"",@"SHT_CUDA_CALLGRAPH"
	.align	4
	.sectionentsize	8
	.align		4
        /*0000*/ 	.word	0x00000000
	.align		4
        /*0004*/ 	.word	0xffffffff
	.align		4
        /*0008*/ 	.word	0x00000000
	.align		4
        /*000c*/ 	.word	0xfffffffe
	.align		4
        /*0010*/ 	.word	0x00000000
	.align		4
        /*0014*/ 	.word	0xfffffffd
	.align		4
        /*0018*/ 	.word	0x00000000
	.align		4
        /*001c*/ 	.word	0xfffffffc


//--------------------- .text._Z4convPfS_S_iiii   --------------------------
	.section	.text._Z4convPfS_S_iiii,"ax",@progbits
	.align	128
        .global         _Z4convPfS_S_iiii
        .type           _Z4convPfS_S_iiii,@function
        .size           _Z4convPfS_S_iiii,(.L_x_5 - _Z4convPfS_S_iiii)
        .other          _Z4convPfS_S_iiii,@"STO_CUDA_ENTRY STV_DEFAULT"
_Z4convPfS_S_iiii:
.text._Z4convPfS_S_iiii:
[----:B------:R-:W-:Y:S01]  /*0000*/  LDC R1, c[0x0][0x37c] ;  /* 0x0000df00ff017b82 */ /* 0x000fe20000000800 */
[----:B------:R-:W0:Y:S01]  /*0010*/  LDCU UR7, c[0x0][0x3a4] ;  /* 0x00007480ff0777ac */ /* 0x000e220008000800 */
[----:B------:R-:W-:Y:S01]  /*0020*/  HFMA2 R21, -RZ, RZ, 0, 0 ;  /* 0x00000000ff157431 */ /* 0x000fe200000001ff */
[----:B------:R-:W1:Y:S01]  /*0030*/  LDCU.64 UR8, c[0x0][0x358] ;  /* 0x00006b00ff0877ac */ /* 0x000e620008000a00 */
[----:B0-----:R-:W-:-:S09]  /*0040*/  UISETP.GE.AND UP0, UPT, UR7, 0x1, UPT ;  /* 0x000000010700788c */ /* 0x001fd2000bf06270 */
[----:B-1----:R-:W-:Y:S05]  /*0050*/  BRA.U !UP0, `(.L_x_0) ;  /* 0x0000000508787547 */ /* 0x002fea000b800000 */
[----:B------:R-:W0:Y:S01]  /*0060*/  S2R R0, SR_TID.X ;  /* 0x0000000000007919 */ /* 0x000e220000002100 */
[----:B------:R-:W1:Y:S01]  /*0070*/  S2UR UR6, SR_CgaCtaId ;  /* 0x00000000000679c3 */ /* 0x000e620000008800 */
[----:B------:R-:W0:Y:S01]  /*0080*/  LDCU UR10, c[0x0][0x3a0] ;  /* 0x00007400ff0a77ac */ /* 0x000e220008000800 */
[----:B------:R-:W-:Y:S01]  /*0090*/  MOV R21, RZ ;  /* 0x000000ff00157202 */ /* 0x000fe20000000f00 */
[----:B------:R-:W2:Y:S01]  /*00a0*/  S2R R5, SR_CTAID.X ;  /* 0x0000000000057919 */ /* 0x000ea20000002500 */
[----:B------:R-:W-:Y:S01]  /*00b0*/  MOV R15, RZ ;  /* 0x000000ff000f7202 */ /* 0x000fe20000000f00 */
[----:B------:R-:W-:Y:S01]  /*00c0*/  UMOV UR4, 0x400 ;  /* 0x0000040000047882 */ /* 0x000fe20000000000 */
[----:B------:R-:W3:Y:S01]  /*00d0*/  S2R R12, SR_CTAID.Y ;  /* 0x00000000000c7919 */ /* 0x000ee20000002600 */
[----:B------:R-:W-:Y:S01]  /*00e0*/  UIADD3 UR5, UPT, UPT, UR4, 0x40, URZ ;  /* 0x0000004004057890 */ /* 0x000fe2000fffe0ff */
[----:B------:R-:W3:Y:S01]  /*00f0*/  S2R R3, SR_TID.Y ;  /* 0x0000000000037919 */ /* 0x000ee20000002200 */
[----:B-1----:R-:W-:-:S02]  /*0100*/  ULEA UR4, UR6, UR4, 0x18 ;  /* 0x0000000406047291 */ /* 0x002fc4000f8ec0ff */
[----:B------:R-:W-:Y:S01]  /*0110*/  ULEA UR5, UR6, UR5, 0x18 ;  /* 0x0000000506057291 */ /* 0x000fe2000f8ec0ff */
[----:B0-----:R-:W-:-:S03]  /*0120*/  IADD3 R14, PT, PT, R0, UR10, RZ ;  /* 0x0000000a000e7c10 */ /* 0x001fc6000fffe0ff */
[C---:B------:R-:W-:Y:S02]  /*0130*/  LEA R16, R0.reuse, UR4, 0x2 ;  /* 0x0000000400107c11 */ /* 0x040fe4000f8e10ff */
[----:B--2---:R-:W-:Y:S02]  /*0140*/  LEA R14, R5, R14, 0x8 ;  /* 0x0000000e050e7211 */ /* 0x004fe400078e40ff */
[----:B------:R-:W-:Y:S02]  /*0150*/  MOV R5, RZ ;  /* 0x000000ff00057202 */ /* 0x000fe40000000f00 */
[----:B------:R-:W-:Y:S02]  /*0160*/  LEA R17, R0, UR5, 0x2 ;  /* 0x0000000500117c11 */ /* 0x000fe4000f8e10ff */
[----:B---3--:R-:W-:-:S07]  /*0170*/  IADD3 R12, PT, PT, R12, UR7, R3 ;  /* 0x000000070c0c7c10 */ /* 0x008fce000fffe003 */
.L_x_3:
[----:B------:R-:W0:Y:S01]  /*0180*/  LDCU UR4, c[0x0][0x3a0] ;  /* 0x00007400ff0477ac */ /* 0x000e220008000800 */
[----:B------:R-:W-:Y:S01]  /*0190*/  IADD3 R18, PT, PT, R15, 0x1, RZ ;  /* 0x000000010f127810 */ /* 0x000fe20007ffe0ff */
[----:B------:R-:W1:Y:S01]  /*01a0*/  LDCU UR5, c[0x0][0x3a4] ;  /* 0x00007480ff0577ac */ /* 0x000e620008000800 */
[----:B0-----:R-:W-:Y:S02]  /*01b0*/  UISETP.GE.AND UP0, UPT, UR4, 0x1, UPT ;  /* 0x000000010400788c */ /* 0x001fe4000bf06270 */
[----:B-1----:R-:W-:-:S07]  /*01c0*/  ISETP.NE.AND P1, PT, R18, UR5, PT ;  /* 0x0000000512007c0c */ /* 0x002fce000bf25270 */
[----:B------:R-:W-:Y:S06]  /*01d0*/  BRA.U !UP0, `(.L_x_1) ;  /* 0x00000005080c7547 */ /* 0x000fec000b800000 */
[----:B------:R-:W0:Y:S01]  /*01e0*/  S2UR UR5, SR_CgaCtaId ;  /* 0x00000000000579c3 */ /* 0x000e220000008800 */
[----:B------:R-:W-:Y:S01]  /*01f0*/  IADD3 R5, PT, PT, R12, R5, RZ ;  /* 0x000000050c057210 */ /* 0x000fe20007ffe0ff */
[----:B------:R-:W-:Y:S01]  /*0200*/  UMOV UR4, 0x400 ;  /* 0x0000040000047882 */ /* 0x000fe20000000000 */
[----:B------:R-:W-:Y:S01]  /*0210*/  ISETP.GT.U32.AND P0, PT, R0, 0xf, PT ;  /* 0x0000000f0000780c */ /* 0x000fe20003f04070 */
[----:B------:R-:W1:Y:S01]  /*0220*/  LDCU UR6, c[0x0][0x3a0] ;  /* 0x00007400ff0677ac */ /* 0x000e620008000800 */
[----:B------:R-:W-:Y:S01]  /*0230*/  LEA R19, R15, R0, 0x4 ;  /* 0x000000000f137211 */ /* 0x000fe200078e20ff */
[----:B------:R-:W-:Y:S02]  /*0240*/  IMAD R7, R5, 0x810, R14 ;  /* 0x0000081005077824 */ /* 0x000fe400078e020e */
[----:B------:R-:W2:Y:S01]  /*0250*/  LDC.64 R2, c[0x0][0x380] ;  /* 0x0000e000ff027b82 */ /* 0x000ea20000000a00 */
[----:B0-----:R-:W-:-:S03]  /*0260*/  ULEA UR5, UR5, UR4, 0x18 ;  /* 0x0000000405057291 */ /* 0x001fc6000f8ec0ff */
[----:B-1----:R-:W-:-:S09]  /*0270*/  UMOV UR4, URZ ;  /* 0x000000ff00047c82 */ /* 0x002fd20008000000 */
.L_x_2:
[----:B------:R-:W-:-:S05]  /*0280*/  IADD3 R13, PT, PT, R7, -0x10, RZ ;  /* 0xfffffff0070d7810 */ /* 0x000fca0007ffe0ff */
[----:B--2---:R-:W-:-:S06]  /*0290*/  @!P0 IMAD.WIDE.U32 R4, R13, 0x4, R2 ;  /* 0x000000040d048825 */ /* 0x004fcc00078e0002 */
[----:B------:R-:W2:Y:S01]  /*02a0*/  @!P0 LDG.E R4, desc[UR8][R4.64] ;  /* 0x0000000804048981 */ /* 0x000ea2000c1e1900 */
[----:B------:R-:W-:-:S06]  /*02b0*/  IMAD.WIDE.U32 R6, R7, 0x4, R2 ;  /* 0x0000000407067825 */ /* 0x000fcc00078e0002 */
[----:B------:R-:W3:Y:S04]  /*02c0*/  LDG.E R6, desc[UR8][R6.64] ;  /* 0x0000000806067981 */ /* 0x000ee8000c1e1900 */
[----:B--2---:R-:W-:Y:S01]  /*02d0*/  @!P0 STS [R17], R4 ;  /* 0x0000000411008388 */ /* 0x004fe20000000800 */
[----:B------:R-:W-:-:S03]  /*02e0*/  ISETP.GT.U32.AND P0, PT, R0, 0xf, PT ;  /* 0x0000000f0000780c */ /* 0x000fc60003f04070 */
[----:B---3--:R-:W-:Y:S01]  /*02f0*/  STS [R17+0x40], R6 ;  /* 0x0000400611007388 */ /* 0x008fe20000000800 */
[----:B------:R-:W-:Y:S09]  /*0300*/  BAR.SYNC.DEFER_BLOCKING 0x0 ;  /* 0x0000000000007b1d */ /* 0x000ff20000010000 */
[----:B------:R-:W0:Y:S02]  /*0310*/  @!P0 LDC.64 R28, c[0x0][0x388] ;  /* 0x0000e200ff1c8b82 */ /* 0x000e240000000a00 */
[----:B0-----:R-:W-:-:S06]  /*0320*/  @!P0 IMAD.WIDE.U32 R28, R19, 0x4, R28 ;  /* 0x00000004131c8825 */ /* 0x001fcc00078e001c */
[----:B------:R-:W2:Y:S01]  /*0330*/  @!P0 LDG.E R29, desc[UR8][R28.64] ;  /* 0x000000081c1d8981 */ /* 0x000ea2000c1e1900 */
[----:B------:R-:W-:Y:S01]  /*0340*/  UIADD3 UR4, UPT, UPT, UR4, 0x10, URZ ;  /* 0x0000001004047890 */ /* 0x000fe2000fffe0ff */
[----:B------:R-:W-:-:S03]  /*0350*/  IADD3 R19, PT, PT, R19, 0x10, RZ ;  /* 0x0000001013137810 */ /* 0x000fc60007ffe0ff */
[----:B------:R-:W-:Y:S01]  /*0360*/  UISETP.GE.AND UP0, UPT, UR4, UR6, UPT ;  /* 0x000000060400728c */ /* 0x000fe2000bf06270 */
[----:B--2---:R-:W-:Y:S01]  /*0370*/  @!P0 STS [R16], R29 ;  /* 0x0000001d10008388 */ /* 0x004fe20000000800 */
[----:B------:R-:W-:Y:S06]  /*0380*/  BAR.SYNC.DEFER_BLOCKING 0x0 ;  /* 0x0000000000007b1d */ /* 0x000fec0000010000 */
[----:B------:R-:W-:Y:S04]  /*0390*/  LDS R22, [R17+0x40] ;  /* 0x0000400011167984 */ /* 0x000fe80000000800 */
[----:B------:R-:W0:Y:S04]  /*03a0*/  LDS.128 R8, [UR5] ;  /* 0x00000005ff087984 */ /* 0x000e280008000c00 */
[----:B------:R-:W1:Y:S04]  /*03b0*/  LDS R26, [R17+0x3c] ;  /* 0x00003c00111a7984 */ /* 0x000e680000000800 */
[----:B------:R-:W2:Y:S04]  /*03c0*/  LDS R27, [R17+0x38] ;  /* 0x00003800111b7984 */ /* 0x000ea80000000800 */
[----:B------:R-:W3:Y:S04]  /*03d0*/  LDS R24, [R17+0x34] ;  /* 0x0000340011187984 */ /* 0x000ee80000000800 */
[----:B------:R-:W-:Y:S04]  /*03e0*/  LDS R23, [R17+0x30] ;  /* 0x0000300011177984 */ /* 0x000fe80000000800 */
[----:B------:R-:W4:Y:S04]  /*03f0*/  LDS.128 R4, [UR5+0x10] ;  /* 0x00001005ff047984 */ /* 0x000f280008000c00 */
[----:B------:R-:W5:Y:S04]  /*0400*/  LDS R20, [R17+0x2c] ;  /* 0x00002c0011147984 */ /* 0x000f680000000800 */
[----:B------:R-:W5:Y:S01]  /*0410*/  LDS R25, [R17+0x28] ;  /* 0x0000280011197984 */ /* 0x000f620000000800 */
[----:B0-----:R-:W-:-:S03]  /*0420*/  FFMA R8, R22, R8, R21 ;  /* 0x0000000816087223 */ /* 0x001fc60000000015 */
[----:B------:R-:W0:Y:S01]  /*0430*/  LDS R22, [R17+0x24] ;  /* 0x0000240011167984 */ /* 0x000e220000000800 */
[----:B-1----:R-:W-:-:S03]  /*0440*/  FFMA R8, R26, R9, R8 ;  /* 0x000000091a087223 */ /* 0x002fc60000000008 */
[----:B------:R-:W-:Y:S01]  /*0450*/  LDS R21, [R17+0x20] ;  /* 0x0000200011157984 */ /* 0x000fe20000000800 */
[----:B--2---:R-:W-:-:S04]  /*0460*/  FFMA R27, R27, R10, R8 ;  /* 0x0000000a1b1b7223 */ /* 0x004fc80000000008 */
[----:B---3--:R-:W-:Y:S02]  /*0470*/  FFMA R24, R24, R11, R27 ;  /* 0x0000000b18187223 */ /* 0x008fe4000000001b */
[----:B------:R-:W1:Y:S02]  /*0480*/  LDS.128 R8, [UR5+0x20] ;  /* 0x00002005ff087984 */ /* 0x000e640008000c00 */
[----:B----4-:R-:W-:Y:S02]  /*0490*/  FFMA R23, R23, R4, R24 ;  /* 0x0000000417177223 */ /* 0x010fe40000000018 */
[----:B------:R-:W2:Y:S02]  /*04a0*/  LDS R24, [R17+0x1c] ;  /* 0x00001c0011187984 */ /* 0x000ea40000000800 */
[----:B-----5:R-:W-:Y:S02]  /*04b0*/  FFMA R20, R20, R5, R23 ;  /* 0x0000000514147223 */ /* 0x020fe40000000017 */
[----:B------:R-:W3:Y:S02]  /*04c0*/  LDS R23, [R17+0x18] ;  /* 0x0000180011177984 */ /* 0x000ee40000000800 */
[----:B------:R-:W-:-:S02]  /*04d0*/  FFMA R25, R25, R6, R20 ;  /* 0x0000000619197223 */ /* 0x000fc40000000014 */
[----:B------:R-:W4:Y:S02]  /*04e0*/  LDS R20, [R17+0x14] ;  /* 0x0000140011147984 */ /* 0x000f240000000800 */
[----:B0-----:R-:W-:Y:S02]  /*04f0*/  FFMA R26, R22, R7, R25 ;  /* 0x00000007161a7223 */ /* 0x001fe40000000019 */
[----:B------:R-:W-:Y:S04]  /*0500*/  LDS R25, [R17+0x10] ;  /* 0x0000100011197984 */ /* 0x000fe80000000800 */
[----:B------:R-:W0:Y:S04]  /*0510*/  LDS.128 R4, [UR5+0x30] ;  /* 0x00003005ff047984 */ /* 0x000e280008000c00 */
[----:B------:R-:W5:Y:S01]  /*0520*/  LDS R22, [R17+0xc] ;  /* 0x00000c0011167984 */ /* 0x000f620000000800 */
[----:B-1----:R-:W-:-:S03]  /*0530*/  FFMA R27, R21, R8, R26 ;  /* 0x00000008151b7223 */ /* 0x002fc6000000001a */
[----:B------:R-:W1:Y:S04]  /*0540*/  LDS R21, [R17+0x8] ;  /* 0x0000080011157984 */ /* 0x000e680000000800 */
[----:B------:R-:W1:Y:S01]  /*0550*/  LDS R8, [R17+0x4] ;  /* 0x0000040011087984 */ /* 0x000e620000000800 */
[----:B--2---:R-:W-:-:S04]  /*0560*/  FFMA R24, R24, R9, R27 ;  /* 0x0000000918187223 */ /* 0x004fc8000000001b */
[----:B---3--:R-:W-:-:S04]  /*0570*/  FFMA R23, R23, R10, R24 ;  /* 0x0000000a17177223 */ /* 0x008fc80000000018 */
[----:B----4-:R-:W-:-:S04]  /*0580*/  FFMA R20, R20, R11, R23 ;  /* 0x0000000b14147223 */ /* 0x010fc80000000017 */
[----:B0-----:R-:W-:-:S04]  /*0590*/  FFMA R25, R25, R4, R20 ;  /* 0x0000000419197223 */ /* 0x001fc80000000014 */
[----:B-----5:R-:W-:-:S04]  /*05a0*/  FFMA R22, R22, R5, R25 ;  /* 0x0000000516167223 */ /* 0x020fc80000000019 */
[----:B-1----:R-:W-:-:S04]  /*05b0*/  FFMA R21, R21, R6, R22 ;  /* 0x0000000615157223 */ /* 0x002fc80000000016 */
[----:B------:R-:W-:Y:S01]  /*05c0*/  FFMA R21, R8, R7, R21 ;  /* 0x0000000708157223 */ /* 0x000fe20000000015 */
[----:B------:R-:W-:Y:S01]  /*05d0*/  MOV R7, R13 ;  /* 0x0000000d00077202 */ /* 0x000fe20000000f00 */
[----:B------:R-:W-:Y:S08]  /*05e0*/  BAR.SYNC.DEFER_BLOCKING 0x0 ;  /* 0x0000000000007b1d */ /* 0x000ff00000010000 */
[----:B------:R-:W-:Y:S06]  /*05f0*/  BAR.SYNC.DEFER_BLOCKING 0x0 ;  /* 0x0000000000007b1d */ /* 0x000fec0000010000 */
[----:B------:R-:W-:Y:S05]  /*0600*/  BRA.U !UP0, `(.L_x_2) ;  /* 0xfffffffd081c7547 */ /* 0x000fea000b83ffff */
.L_x_1:
[----:B------:R-:W-:Y:S02]  /*0610*/  LOP3.LUT R5, RZ, R15, RZ, 0x33, !PT ;  /* 0x0000000fff057212 */ /* 0x000fe400078e33ff */
[----:B------:R-:W-:Y:S01]  /*0620*/  MOV R15, R18 ;  /* 0x00000012000f7202 */ /* 0x000fe20000000f00 */
[----:B------:R-:W-:Y:S06]  /*0630*/  @P1 BRA `(.L_x_3) ;  /* 0xfffffff800d01947 */ /* 0x000fec000383ffff */
.L_x_0:
[----:B------:R-:W0:Y:S01]  /*0640*/  S2R R5, SR_CTAID.X ;  /* 0x0000000000057919 */ /* 0x000e220000002500 */
[----:B------:R-:W1:Y:S01]  /*0650*/  S2UR UR4, SR_CTAID.Y ;  /* 0x00000000000479c3 */ /* 0x000e620000002600 */
[----:B------:R-:W0:Y:S01]  /*0660*/  S2R R4, SR_TID.X ;  /* 0x0000000000047919 */ /* 0x000e220000002100 */
[----:B------:R-:W1:Y:S06]  /*0670*/  S2R R0, SR_TID.Y ;  /* 0x0000000000007919 */ /* 0x000e6c0000002200 */
[----:B------:R-:W2:Y:S01]  /*0680*/  LDC.64 R2, c[0x0][0x390] ;  /* 0x0000e400ff027b82 */ /* 0x000ea20000000a00 */
[----:B0-----:R-:W-:-:S02]  /*0690*/  LEA R5, R5, R4, 0x8 ;  /* 0x0000000405057211 */ /* 0x001fc400078e40ff */
[----:B-1----:R-:W-:-:S04]  /*06a0*/  IADD3 R0, PT, PT, R0, UR4, RZ ;  /* 0x0000000400007c10 */ /* 0x002fc8000fffe0ff */
[----:B------:R-:W-:-:S05]  /*06b0*/  LEA R5, R0, R5, 0xb ;  /* 0x0000000500057211 */ /* 0x000fca00078e58ff */
[----:B--2---:R-:W-:-:S05]  /*06c0*/  IMAD.WIDE.U32 R2, R5, 0x4, R2 ;  /* 0x0000000405027825 */ /* 0x004fca00078e0002 */
[----:B------:R-:W-:Y:S01]  /*06d0*/  STG.E desc[UR8][R2.64], R21 ;  /* 0x0000001502007986 */ /* 0x000fe2000c101908 */
[----:B------:R-:W-:Y:S05]  /*06e0*/  EXIT ;  /* 0x000000000000794d */ /* 0x000fea0003800000 */
.L_x_4:
[----:B------:R-:W-:-:S00]  /*06f0*/  BRA `(.L_x_4) ;  /* 0xfffffffc00fc7947 */ /* 0x000fc0000383ffff */
[----:B------:R-:W-:-:S00]  /*0700*/  NOP ;  /* 0x0000000000007918 */ /* 0x000fc00000000000 */
[----:B------:R-:W-:-:S00]  /*0710*/  NOP ;  /* 0x0000000000007918 */ /* 0x000fc00000000000 */
[----:B------:R-:W-:-:S00]  /*0720*/  NOP ;  /* 0x0000000000007918 */ /* 0x000fc00000000000 */
[----:B------:R-:W-:-:S00]  /*0730*/  NOP ;  /* 0x0000000000007918 */ /* 0x000fc00000000000 */
[----:B------:R-:W-:-:S00]  /*0740*/  NOP ;  /* 0x0000000000007918 */ /* 0x000fc00000000000 */
[----:B------:R-:W-:-:S00]  /*0750*/  NOP ;  /* 0x0000000000007918 */ /* 0x000fc00000000000 */
[----:B------:R-:W-:-:S00]  /*0760*/  NOP ;  /* 0x0000000000007918 */ /* 0x000fc00000000000 */
[----:B------:R-:W-:-:S00]  /*0770*/  NOP ;  /* 0x0000000000007918 */ /* 0x000fc00000000000 */
.L_x_5:


//--------------------- .nv.shared._Z4convPfS_S_iiii --------------------------
	.section	.nv.shared._Z4convPfS_S_iiii,"aw",@nobits
	.sectionflags	@""
	.align	4
.nv.shared._Z4convPfS_S_iiii:
	.zero		2176


//--------------------- .nv.shared.reserved.0     --------------------------
	.section	.nv.shared.reserved.0,"aw",@nobits
	.weak		__nv_reservedSMEM_offset_0_alias
	.size		__nv_reservedSMEM_offset_0_alias, 0, 64
	.other		__nv_reservedSMEM_offset_0_alias,@"STO_CUDA_RESERVED_SHARED STV_DEFAULT"
__nv_reservedSMEM_offset_0_alias:
	.zero		0
	.zero		64


//--------------------- .nv.constant0._Z4convPfS_S_iiii --------------------------
	.section	.nv.constant0._Z4convPfS_S_iiii,"a",@progbits
	.sectionflags	@""
	.align	4
.nv.constant0._Z4convPfS_S_iiii:
	.zero		936


//--------------------- SYMBOLS --------------------------

	.type		.nv.reservedSmem.offset0,@object
	.size		.nv.reservedSmem.offset0,0x4
	.type		.nv.reservedSmem.cap,@object
	.size		.nv.reservedSmem.cap,0x4
